//
// Generated by NVIDIA NVVM Compiler
//
// Compiler Build ID: CL-36424714
// Cuda compilation tools, release 13.0, V13.0.88
// Based on NVVM 20.0.0
//

.version 9.0
.target sm_100
.address_size 64

	// .globl	_Z10nop_kernelPi

.visible .entry _Z10nop_kernelPi(
	.param .u64 .ptr .align 1 _Z10nop_kernelPi_param_0
)
{


	bar.sync 	0;
	bar.sync 	0;
	bar.sync 	0;
	ret;

}
	// .globl	_Z19explicit_nop_kernelv
.visible .entry _Z19explicit_nop_kernelv()
{


	ret;

}
	// .globl	_Z22conditional_nop_kernelv
.visible .entry _Z22conditional_nop_kernelv()
{


	ret;

}


// ===== COMPILED SASS (sm_100) =====

	.target	sm_100

	.elftype	@"ET_EXEC"


//--------------------- .note.nv.tkinfo           --------------------------
	.section	.note.nv.tkinfo,"",@"SHT_NOTE"
	.sectionflags	@"SHF_NOTE_NV_TKINFO"
	.tkinfo
        /*0018*/ 	.word	0x00000002
        /*0030*/ 	.string	""
        /*0030*/ 	.string	"ptxas"
        /*0030*/ 	.string	"Cuda compilation tools, release 13.0, V13.0.88"
        /*0030*/ 	.string	"Build cuda_13.0.r13.0/compiler.36424714_0"
        /*0030*/ 	.string	"-arch sm_100 -m 64 "



//--------------------- .note.nv.cuinfo           --------------------------
	.section	.note.nv.cuinfo,"",@"SHT_NOTE"
	.sectionflags	@"SHF_NOTE_NV_CUINFO"
        /*0018*/ 	.short	0x0002
        /*001a*/ 	.short	0x0064
        /*001c*/ 	.short	0x0082
	.zero		2


//--------------------- .nv.info                  --------------------------
	.section	.nv.info,"",@"SHT_CUDA_INFO"
	.align	4


	//----- nvinfo : EIATTR_REGCOUNT
	.align		4
        /*0000*/ 	.byte	0x04, 0x2f
        /*0002*/ 	.short	(.L_1 - .L_0)
	.align		4
.L_0:
        /*0004*/ 	.word	index@(_Z10nop_kernelPi)
        /*0008*/ 	.word	0x00000004


	//----- nvinfo : EIATTR_FRAME_SIZE
	.align		4
.L_1:
        /*000c*/ 	.byte	0x04, 0x11
        /*000e*/ 	.short	(.L_3 - .L_2)
	.align		4
.L_2:
        /*0010*/ 	.word	index@(_Z10nop_kernelPi)
        /*0014*/ 	.word	0x00000000


	//----- nvinfo : EIATTR_REGCOUNT
	.align		4
.L_3:
        /*0018*/ 	.byte	0x04, 0x2f
        /*001a*/ 	.short	(.L_5 - .L_4)
	.align		4
.L_4:
        /*001c*/ 	.word	index@(_Z19explicit_nop_kernelv)
        /*0020*/ 	.word	0x00000004


	//----- nvinfo : EIATTR_FRAME_SIZE
	.align		4
.L_5:
        /*0024*/ 	.byte	0x04, 0x11
        /*0026*/ 	.short	(.L_7 - .L_6)
	.align		4
.L_6:
        /*0028*/ 	.word	index@(_Z19explicit_nop_kernelv)
        /*002c*/ 	.word	0x00000000


	//----- nvinfo : EIATTR_REGCOUNT
	.align		4
.L_7:
        /*0030*/ 	.byte	0x04, 0x2f
        /*0032*/ 	.short	(.L_9 - .L_8)
	.align		4
.L_8:
        /*0034*/ 	.word	index@(_Z22conditional_nop_kernelv)
        /*0038*/ 	.word	0x00000004


	//----- nvinfo : EIATTR_FRAME_SIZE
	.align		4
.L_9:
        /*003c*/ 	.byte	0x04, 0x11
        /*003e*/ 	.short	(.L_11 - .L_10)
	.align		4
.L_10:
        /*0040*/ 	.word	index@(_Z22conditional_nop_kernelv)
        /*0044*/ 	.word	0x00000000


	//----- nvinfo : EIATTR_MIN_STACK_SIZE
	.align		4
.L_11:
        /*0048*/ 	.byte	0x04, 0x12
        /*004a*/ 	.short	(.L_13 - .L_12)
	.align		4
.L_12:
        /*004c*/ 	.word	index@(_Z22conditional_nop_kernelv)
        /*0050*/ 	.word	0x00000000


	//----- nvinfo : EIATTR_MIN_STACK_SIZE
	.align		4
.L_13:
        /*0054*/ 	.byte	0x04, 0x12
        /*0056*/ 	.short	(.L_15 - .L_14)
	.align		4
.L_14:
        /*0058*/ 	.word	index@(_Z19explicit_nop_kernelv)
        /*005c*/ 	.word	0x00000000


	//----- nvinfo : EIATTR_MIN_STACK_SIZE
	.align		4
.L_15:
        /*0060*/ 	.byte	0x04, 0x12
        /*0062*/ 	.short	(.L_17 - .L_16)
	.align		4
.L_16:
        /*0064*/ 	.word	index@(_Z10nop_kernelPi)
        /*0068*/ 	.word	0x00000000
.L_17:


//--------------------- .nv.compat                --------------------------
	.section	.nv.compat,"",@"SHT_CUDA_COMPAT_INFO"
	.align	4
        /*0000*/ 	.byte	0x02, 0x09, 0x00, 0x00, 0x02, 0x02, 0x01, 0x00, 0x02, 0x05, 0x05, 0x00, 0x03, 0x07, 0x01, 0x01
        /*0010*/ 	.byte	0x02, 0x03, 0x00, 0x00, 0x02, 0x06, 0x01, 0x00, 0x04, 0x0b, 0x08, 0x00, 0x09, 0x00, 0x00, 0x00
        /*0020*/ 	.byte	0x00, 0x00, 0x00, 0x00


//--------------------- .nv.info._Z22conditional_nop_kernelv --------------------------
	.section	.nv.info._Z22conditional_nop_kernelv,"",@"SHT_CUDA_INFO"
	.sectionflags	@""
	.align	4


	//----- nvinfo : EIATTR_CUDA_API_VERSION
	.align		4
        /*0000*/ 	.byte	0x04, 0x37
        /*0002*/ 	.short	(.L_19 - .L_18)
.L_18:
        /*0004*/ 	.word	0x00000082


	//----- nvinfo : EIATTR_SPARSE_MMA_MASK
	.align		4
.L_19:
        /*0008*/ 	.byte	0x03, 0x50
        /*000a*/ 	.short	0x0000


	//----- nvinfo : EIATTR_MAXREG_COUNT
	.align		4
        /*000c*/ 	.byte	0x03, 0x1b
        /*000e*/ 	.short	0x00ff


	//----- nvinfo : EIATTR_MERCURY_ISA_VERSION
	.align		4
        /*0010*/ 	.byte	0x03, 0x5f
        /*0012*/ 	.short	0x0101


	//----- nvinfo : EIATTR_VRC_CTA_INIT_COUNT
	.align		4
        /*0014*/ 	.byte	0x02, 0x4a
	.zero		1
	.zero		1


	//----- nvinfo : EIATTR_EXIT_INSTR_OFFSETS
	.align		4
        /*0018*/ 	.byte	0x04, 0x1c
        /*001a*/ 	.short	(.L_21 - .L_20)


	//   ....[0]....
.L_20:
        /*001c*/ 	.word	0x00000010


	//----- nvinfo : EIATTR_SW_WAR
	.align		4
.L_21:
        /*0020*/ 	.byte	0x04, 0x36
        /*0022*/ 	.short	(.L_23 - .L_22)
.L_22:
        /*0024*/ 	.word	0x00000008
.L_23:


//--------------------- .nv.info._Z19explicit_nop_kernelv --------------------------
	.section	.nv.info._Z19explicit_nop_kernelv,"",@"SHT_CUDA_INFO"
	.sectionflags	@""
	.align	4


	//----- nvinfo : EIATTR_CUDA_API_VERSION
	.align		4
        /*0000*/ 	.byte	0x04, 0x37
        /*0002*/ 	.short	(.L_25 - .L_24)
.L_24:
        /*0004*/ 	.word	0x00000082


	//----- nvinfo : EIATTR_SPARSE_MMA_MASK
	.align		4
.L_25:
        /*0008*/ 	.byte	0x03, 0x50
        /*000a*/ 	.short	0x0000


	//----- nvinfo : EIATTR_MAXREG_COUNT
	.align		4
        /*000c*/ 	.byte	0x03, 0x1b
        /*000e*/ 	.short	0x00ff


	//----- nvinfo : EIATTR_MERCURY_ISA_VERSION
	.align		4
        /*0010*/ 	.byte	0x03, 0x5f
        /*0012*/ 	.short	0x0101


	//----- nvinfo : EIATTR_VRC_CTA_INIT_COUNT
	.align		4
        /*0014*/ 	.byte	0x02, 0x4a
	.zero		1
	.zero		1


	//----- nvinfo : EIATTR_EXIT_INSTR_OFFSETS
	.align		4
        /*0018*/ 	.byte	0x04, 0x1c
        /*001a*/ 	.short	(.L_27 - .L_26)


	//   ....[0]....
.L_26:
        /*001c*/ 	.word	0x00000010


	//----- nvinfo : EIATTR_SW_WAR
	.align		4
.L_27:
        /*0020*/ 	.byte	0x04, 0x36
        /*0022*/ 	.short	(.L_29 - .L_28)
.L_28:
        /*0024*/ 	.word	0x00000008
.L_29:


//--------------------- .nv.info._Z10nop_kernelPi --------------------------
	.section	.nv.info._Z10nop_kernelPi,"",@"SHT_CUDA_INFO"
	.sectionflags	@""
	.align	4


	//----- nvinfo : EIATTR_CUDA_API_VERSION
	.align		4
        /*0000*/ 	.byte	0x04, 0x37
        /*0002*/ 	.short	(.L_31 - .L_30)
.L_30:
        /*0004*/ 	.word	0x00000082


	//----- nvinfo : EIATTR_KPARAM_INFO
	.align		4
.L_31:
        /*0008*/ 	.byte	0x04, 0x17
        /*000a*/ 	.short	(.L_33 - .L_32)
.L_32:
        /*000c*/ 	.word	0x00000000
        /*0010*/ 	.short	0x0000
        /*0012*/ 	.short	0x0000
        /*0014*/ 	.byte	0x00, 0xf5, 0x21, 0x00


	//----- nvinfo : EIATTR_SPARSE_MMA_MASK
	.align		4
.L_33:
        /*0018*/ 	.byte	0x03, 0x50
        /*001a*/ 	.short	0x0000


	//----- nvinfo : EIATTR_MAXREG_COUNT
	.align		4
        /*001c*/ 	.byte	0x03, 0x1b
        /*001e*/ 	.short	0x00ff


	//----- nvinfo : EIATTR_NUM_BARRIERS
	.align		4
        /*0020*/ 	.byte	0x02, 0x4c
        /*0022*/ 	.byte	0x01
	.zero		1


	//----- nvinfo : EIATTR_MERCURY_ISA_VERSION
	.align		4
        /*0024*/ 	.byte	0x03, 0x5f
        /*0026*/ 	.short	0x0101


	//----- nvinfo : EIATTR_VRC_CTA_INIT_COUNT
	.align		4
        /*0028*/ 	.byte	0x02, 0x4a
	.zero		1
	.zero		1


	//----- nvinfo : EIATTR_EXIT_INSTR_OFFSETS
	.align		4
        /*002c*/ 	.byte	0x04, 0x1c
        /*002e*/ 	.short	(.L_35 - .L_34)


	//   ....[0]....
.L_34:
        /*0030*/ 	.word	0x00000040


	//----- nvinfo : EIATTR_CBANK_PARAM_SIZE
	.align		4
.L_35:
        /*0034*/ 	.byte	0x03, 0x19
        /*0036*/ 	.short	0x0008


	//----- nvinfo : EIATTR_PARAM_CBANK
	.align		4
        /*0038*/ 	.byte	0x04, 0x0a
        /*003a*/ 	.short	(.L_37 - .L_36)
	.align		4
.L_36:
        /*003c*/ 	.word	index@(.nv.constant0._Z10nop_kernelPi)
        /*0040*/ 	.short	0x0380
        /*0042*/ 	.short	0x0008


	//----- nvinfo : EIATTR_SW_WAR
	.align		4
.L_37:
        /*0044*/ 	.byte	0x04, 0x36
        /*0046*/ 	.short	(.L_39 - .L_38)
.L_38:
        /*0048*/ 	.word	0x00000008
.L_39:


//--------------------- .nv.callgraph             --------------------------
	.section	.nv.callgraph,"",@"SHT_CUDA_CALLGRAPH"
	.align	4
	.sectionentsize	8
	.align		4
        /*0000*/ 	.word	0x00000000
	.align		4
        /*0004*/ 	.word	0xffffffff
	.align		4
        /*0008*/ 	.word	0x00000000
	.align		4
        /*000c*/ 	.word	0xfffffffe
	.align		4
        /*0010*/ 	.word	0x00000000
	.align		4
        /*0014*/ 	.word	0xfffffffd
	.align		4
        /*0018*/ 	.word	0x00000000
	.align		4
        /*001c*/ 	.word	0xfffffffc


//--------------------- .text._Z22conditional_nop_kernelv --------------------------
	.section	.text._Z22conditional_nop_kernelv,"ax",@progbits
	.align	128
        .global         _Z22conditional_nop_kernelv
        .type           _Z22conditional_nop_kernelv,@function
        .size           _Z22conditional_nop_kernelv,(.L_x_3 - _Z22conditional_nop_kernelv)
        .other          _Z22conditional_nop_kernelv,@"STO_CUDA_ENTRY STV_DEFAULT"
_Z22conditional_nop_kernelv:
.text._Z22conditional_nop_kernelv:
[----:B------:R-:W-:Y:S01]  /*0000*/  LDC R1, c[0x0][0x37c] ;  /* 0x0000df00ff017b82 */ /* 0x000fe20000000800 */
[----:B------:R-:W-:Y:S05]  /*0010*/  EXIT ;  /* 0x000000000000794d */ /* 0x000fea0003800000 */
.L_x_0:
[----:B------:R-:W-:-:S00]  /*0020*/  BRA `(.L_x_0) ;  /* 0xfffffffc00fc7947 */ /* 0x000fc0000383ffff */
[----:B------:R-:W-:-:S00]  /*0030*/  NOP ;  /* 0x0000000000007918 */ /* 0x000fc00000000000 */
        /* <DEDUP_REMOVED lines=12> */
.L_x_3:


//--------------------- .text._Z19explicit_nop_kernelv --------------------------
	.section	.text._Z19explicit_nop_kernelv,"ax",@progbits
	.align	128
        .global         _Z19explicit_nop_kernelv
        .type           _Z19explicit_nop_kernelv,@function
        .size           _Z19explicit_nop_kernelv,(.L_x_4 - _Z19explicit_nop_kernelv)
        .other          _Z19explicit_nop_kernelv,@"STO_CUDA_ENTRY STV_DEFAULT"
_Z19explicit_nop_kernelv:
.text._Z19explicit_nop_kernelv:
[----:B------:R-:W-:Y:S01]  /*0000*/  LDC R1, c[0x0][0x37c] ;  /* 0x0000df00ff017b82 */ /* 0x000fe20000000800 */
[----:B------:R-:W-:Y:S05]  /*0010*/  EXIT ;  /* 0x000000000000794d */ /* 0x000fea0003800000 */
.L_x_1:
        /* <DEDUP_REMOVED lines=14> */
.L_x_4:


//--------------------- .text._Z10nop_kernelPi    --------------------------
	.section	.text._Z10nop_kernelPi,"ax",@progbits
	.align	128
        .global         _Z10nop_kernelPi
        .type           _Z10nop_kernelPi,@function
        .size           _Z10nop_kernelPi,(.L_x_5 - _Z10nop_kernelPi)
        .other          _Z10nop_kernelPi,@"STO_CUDA_ENTRY STV_DEFAULT"
_Z10nop_kernelPi:
.text._Z10nop_kernelPi:
[----:B------:R-:W-:Y:S08]  /*0000*/  LDC R1, c[0x0][0x37c] ;  /* 0x0000df00ff017b82 */ /* 0x000ff00000000800 */
[----:B------:R-:W-:Y:S08]  /*0010*/  BAR.SYNC.DEFER_BLOCKING 0x0 ;  /* 0x0000000000007b1d */ /* 0x000ff00000010000 */
[----:B------:R-:W-:Y:S08]  /*0020*/  BAR.SYNC.DEFER_BLOCKING 0x0 ;  /* 0x0000000000007b1d */ /* 0x000ff00000010000 */
[----:B------:R-:W-:Y:S06]  /*0030*/  BAR.SYNC.DEFER_BLOCKING 0x0 ;  /* 0x0000000000007b1d */ /* 0x000fec0000010000 */
[----:B------:R-:W-:Y:S05]  /*0040*/  EXIT ;  /* 0x000000000000794d */ /* 0x000fea0003800000 */
.L_x_2:
        /* <DEDUP_REMOVED lines=11> */
.L_x_5:


//--------------------- .nv.shared.reserved.0     --------------------------
	.section	.nv.shared.reserved.0,"aw",@nobits
	.weak		__nv_reservedSMEM_offset_0_alias
	.size		__nv_reservedSMEM_offset_0_alias, 0, 64
	.other		__nv_reservedSMEM_offset_0_alias,@"STO_CUDA_RESERVED_SHARED STV_DEFAULT"
__nv_reservedSMEM_offset_0_alias:
	.zero		0
	.zero		64


//--------------------- .nv.constant0._Z22conditional_nop_kernelv --------------------------
	.section	.nv.constant0._Z22conditional_nop_kernelv,"a",@progbits
	.sectionflags	@""
	.align	4
.nv.constant0._Z22conditional_nop_kernelv:
	.zero		896


//--------------------- .nv.constant0._Z19explicit_nop_kernelv --------------------------
	.section	.nv.constant0._Z19explicit_nop_kernelv,"a",@progbits
	.sectionflags	@""
	.align	4
.nv.constant0._Z19explicit_nop_kernelv:
	.zero		896


//--------------------- .nv.constant0._Z10nop_kernelPi --------------------------
	.section	.nv.constant0._Z10nop_kernelPi,"a",@progbits
	.sectionflags	@""
	.align	4
.nv.constant0._Z10nop_kernelPi:
	.zero		904


//--------------------- SYMBOLS --------------------------

	.type		.nv.reservedSmem.offset0,@object
	.size		.nv.reservedSmem.offset0,0x4
